	.headerflags	@"EF_CUDA_TEXMODE_UNIFIED EF_CUDA_64BIT_ADDRESS EF_CUDA_ACCELERATORS EF_CUDA_SM90 EF_CUDA_VIRTUAL_SM(EF_CUDA_SM90)"
	.elftype	@"ET_EXEC"


//--------------------- .nv.info                  --------------------------
	.section	.nv.info,"",@"SHT_CUDA_INFO"
	.align	4


	//----- nvinfo : EIATTR_REGCOUNT
	.align		4
        /*0000*/ 	.byte	0x04, 0x2f
        /*0002*/ 	.short	(.L_1 - .L_0)
	.align		4
.L_0:
        /*0004*/ 	.word	index@(triton_poi_fused_convolution_relu_threshold_backward_51)
        /*0008*/ 	.word	0x0000000c


	//----- nvinfo : EIATTR_MIN_STACK_SIZE
	.align		4
.L_1:
        /*000c*/ 	.byte	0x04, 0x12
        /*000e*/ 	.short	(.L_3 - .L_2)
	.align		4
.L_2:
        /*0010*/ 	.word	index@(triton_poi_fused_convolution_relu_threshold_backward_51)
        /*0014*/ 	.word	0x00000000


	//----- nvinfo : EIATTR_FRAME_SIZE
	.align		4
.L_3:
        /*0018*/ 	.byte	0x04, 0x11
        /*001a*/ 	.short	(.L_5 - .L_4)
	.align		4
.L_4:
        /*001c*/ 	.word	index@(triton_poi_fused_convolution_relu_threshold_backward_51)
        /*0020*/ 	.word	0x00000000


	//----- nvinfo : EIATTR_MIN_STACK_SIZE
	.align		4
.L_5:
        /*0024*/ 	.byte	0x04, 0x12
        /*0026*/ 	.short	(.L_7 - .L_6)
	.align		4
.L_6:
        /*0028*/ 	.word	index@(triton_poi_fused_convolution_relu_threshold_backward_51)
        /*002c*/ 	.word	0x00000000
.L_7:


//--------------------- .nv.info.triton_poi_fused_convolution_relu_threshold_backward_51 --------------------------
	.section	.nv.info.triton_poi_fused_convolution_relu_threshold_backward_51,"",@"SHT_CUDA_INFO"
	.sectionflags	@""
	.align	4


	//----- nvinfo : EIATTR_CUDA_API_VERSION
	.align		4
        /*0000*/ 	.byte	0x04, 0x37
        /*0002*/ 	.short	(.L_9 - .L_8)
.L_8:
        /*0004*/ 	.word	0x0000007c


	//----- nvinfo : EIATTR_KPARAM_INFO
	.align		4
.L_9:
        /*0008*/ 	.byte	0x04, 0x17
        /*000a*/ 	.short	(.L_11 - .L_10)
.L_10:
        /*000c*/ 	.word	0x00000000
        /*0010*/ 	.short	0x0003
        /*0012*/ 	.short	0x0018
        /*0014*/ 	.byte	0x00, 0xf0, 0x11, 0x00


	//----- nvinfo : EIATTR_KPARAM_INFO
	.align		4
.L_11:
        /*0018*/ 	.byte	0x04, 0x17
        /*001a*/ 	.short	(.L_13 - .L_12)
.L_12:
        /*001c*/ 	.word	0x00000000
        /*0020*/ 	.short	0x0002
        /*0022*/ 	.short	0x0010
        /*0024*/ 	.byte	0x00, 0xf4, 0x21, 0x00


	//----- nvinfo : EIATTR_KPARAM_INFO
	.align		4
.L_13:
        /*0028*/ 	.byte	0x04, 0x17
        /*002a*/ 	.short	(.L_15 - .L_14)
.L_14:
        /*002c*/ 	.word	0x00000000
        /*0030*/ 	.short	0x0001
        /*0032*/ 	.short	0x0008
        /*0034*/ 	.byte	0x00, 0xf4, 0x21, 0x00


	//----- nvinfo : EIATTR_KPARAM_INFO
	.align		4
.L_15:
        /*0038*/ 	.byte	0x04, 0x17
        /*003a*/ 	.short	(.L_17 - .L_16)
.L_16:
        /*003c*/ 	.word	0x00000000
        /*0040*/ 	.short	0x0000
        /*0042*/ 	.short	0x0000
        /*0044*/ 	.byte	0x00, 0xf4, 0x21, 0x00


	//----- nvinfo : EIATTR_SPARSE_MMA_MASK
	.align		4
.L_17:
        /*0048*/ 	.byte	0x03, 0x50
        /*004a*/ 	.short	0x0000


	//----- nvinfo : EIATTR_MAXREG_COUNT
	.align		4
        /*004c*/ 	.byte	0x03, 0x1b
        /*004e*/ 	.short	0x00ff


	//----- nvinfo : EIATTR_EXIT_INSTR_OFFSETS
	.align		4
        /*0050*/ 	.byte	0x04, 0x1c
        /*0052*/ 	.short	(.L_19 - .L_18)


	//   ....[0]....
.L_18:
        /*0054*/ 	.word	0x00000210


	//----- nvinfo : EIATTR_REQNTID
	.align		4
.L_19:
        /*0058*/ 	.byte	0x04, 0x10
        /*005a*/ 	.short	(.L_21 - .L_20)
.L_20:
        /*005c*/ 	.word	0x00000080
        /*0060*/ 	.word	0x00000001
        /*0064*/ 	.word	0x00000001


	//----- nvinfo : EIATTR_CBANK_PARAM_SIZE
	.align		4
.L_21:
        /*0068*/ 	.byte	0x03, 0x19
        /*006a*/ 	.short	0x001c


	//----- nvinfo : EIATTR_PARAM_CBANK
	.align		4
        /*006c*/ 	.byte	0x04, 0x0a
        /*006e*/ 	.short	(.L_23 - .L_22)
	.align		4
.L_22:
        /*0070*/ 	.word	index@(.nv.constant0.triton_poi_fused_convolution_relu_threshold_backward_51)
        /*0074*/ 	.short	0x0210
        /*0076*/ 	.short	0x001c


	//----- nvinfo : EIATTR_SW_WAR
	.align		4
.L_23:
        /*0078*/ 	.byte	0x04, 0x36
        /*007a*/ 	.short	(.L_25 - .L_24)
.L_24:
        /*007c*/ 	.word	0x00000008
.L_25:


//--------------------- .nv.callgraph             --------------------------
	.section	.nv.callgraph,"",@"SHT_CUDA_CALLGRAPH"
	.align	4
	.sectionentsize	8
	.align		4
        /*0000*/ 	.word	0x00000000
	.align		4
        /*0004*/ 	.word	0xffffffff
	.align		4
        /*0008*/ 	.word	0x00000000
	.align		4
        /*000c*/ 	.word	0xfffffffe
	.align		4
        /*0010*/ 	.word	0x00000000
	.align		4
        /*0014*/ 	.word	0xfffffffd
	.align		4
        /*0018*/ 	.word	0x00000000
	.align		4
        /*001c*/ 	.word	0xfffffffc


//--------------------- .text.triton_poi_fused_convolution_relu_threshold_backward_51 --------------------------
	.section	.text.triton_poi_fused_convolution_relu_threshold_backward_51,"ax",@progbits
	.align	128
        .global         triton_poi_fused_convolution_relu_threshold_backward_51
        .type           triton_poi_fused_convolution_relu_threshold_backward_51,@function
        .size           triton_poi_fused_convolution_relu_threshold_backward_51,(.L_x_1 - triton_poi_fused_convolution_relu_threshold_backward_51)
        .other          triton_poi_fused_convolution_relu_threshold_backward_51,@"STO_CUDA_ENTRY STV_DEFAULT"
triton_poi_fused_convolution_relu_threshold_backward_51:
.text.triton_poi_fused_convolution_relu_threshold_backward_51:
[----:B------:R-:W-:Y:S01]  /*0000*/  LDC R1, c[0x0][0x28] ;  /* 0x00000a00ff017b82 */ /* 0x000fe20000000800 */
[----:B------:R-:W1:Y:S07]  /*0010*/  S2R R0, SR_TID.X ;  /* 0x0000000000007919 */ /* 0x000e6e0000002100 */
[----:B------:R-:W2:Y:S01]  /*0020*/  LDC.64 R2, c[0x0][0x210] ;  /* 0x00008400ff027b82 */ /* 0x000ea20000000a00 */
[----:B------:R-:W-:Y:S01]  /*0030*/  ULDC.64 UR4, c[0x0][0x208] ;  /* 0x0000820000047ab9 */ /* 0x000fe20000000a00 */
[----:B------:R-:W-:Y:S01]  /*0040*/  ULDC.64 UR6, c[0x0][0x220] ;  /* 0x0000880000067ab9 */ /* 0x000fe20000000a00 */
[----:B------:R-:W3:Y:S05]  /*0050*/  S2R R7, SR_CTAID.X ;  /* 0x0000000000077919 */ /* 0x000eea0000002500 */
[----:B------:R-:W4:Y:S01]  /*0060*/  LDC.64 R4, c[0x0][0x218] ;  /* 0x00008600ff047b82 */ /* 0x000f220000000a00 */
[----:B-1----:R-:W-:Y:S01]  /*0070*/  IMAD.SHL.U32 R0, R0, 0x2, RZ ;  /* 0x0000000200007824 */ /* 0x002fe200078e00ff */
[----:B---3--:R-:W-:-:S04]  /*0080*/  SHF.R.S32.HI R6, RZ, 0x17, R7 ;  /* 0x00000017ff067819 */ /* 0x008fc80000011407 */
[----:B------:R-:W-:-:S05]  /*0090*/  LOP3.LUT R0, R0, 0xfe, RZ, 0xc0, !PT ;  /* 0x000000fe00007812 */ /* 0x000fca00078ec0ff */
[----:B------:R-:W-:Y:S01]  /*00a0*/  IMAD R7, R7, 0x100, R0 ;  /* 0x0000010007077824 */ /* 0x000fe200078e0200 */
[----:B------:R-:W-:-:S03]  /*00b0*/  SGXT R0, R6, 0x1 ;  /* 0x000000010600781a */ /* 0x000fc60000000200 */
[----:B--2---:R-:W-:Y:S01]  /*00c0*/  IMAD.WIDE R2, R7, 0x4, R2 ;  /* 0x0000000407027825 */ /* 0x004fe200078e0202 */
[----:B------:R-:W-:-:S04]  /*00d0*/  LEA.HI R0, R0, R7, RZ, 0x7 ;  /* 0x0000000700007211 */ /* 0x000fc800078f38ff */
[----:B------:R-:W-:Y:S01]  /*00e0*/  LOP3.LUT R0, R0, 0xffffff80, RZ, 0xc0, !PT ;  /* 0xffffff8000007812 */ /* 0x000fe200078ec0ff */
[----:B------:R-:W2:Y:S04]  /*00f0*/  LDG.E.64 R2, desc[UR4][R2.64] ;  /* 0x0000000402027981 */ /* 0x000ea8000c1e1b00 */
[----:B------:R-:W-:-:S04]  /*0100*/  IMAD.IADD R9, R7, 0x1, -R0 ;  /* 0x0000000107097824 */ /* 0x000fc800078e0a00 */
[----:B----4-:R-:W-:-:S06]  /*0110*/  IMAD.WIDE R4, R9, 0x4, R4 ;  /* 0x0000000409047825 */ /* 0x010fcc00078e0204 */
[----:B------:R-:W2:Y:S02]  /*0120*/  LDG.E.EL.64 R4, desc[UR4][R4.64] ;  /* 0x0000000404047981 */ /* 0x000ea4000c2e1b00 */
[C---:B--2---:R-:W-:Y:S01]  /*0130*/  FADD R0, R2.reuse, R4 ;  /* 0x0000000402007221 */ /* 0x044fe20000000000 */
[C---:B------:R-:W-:Y:S01]  /*0140*/  FADD R6, R3.reuse, R5 ;  /* 0x0000000503067221 */ /* 0x040fe20000000000 */
[----:B------:R-:W-:Y:S02]  /*0150*/  FSETP.GEU.AND P1, PT, R2, -R4, PT ;  /* 0x800000040200720b */ /* 0x000fe40003f2e000 */
[----:B------:R-:W-:Y:S02]  /*0160*/  FSETP.GEU.AND P0, PT, R3, -R5, PT ;  /* 0x800000050300720b */ /* 0x000fe40003f0e000 */
[----:B------:R-:W-:Y:S02]  /*0170*/  FSEL R0, R0, RZ, P1 ;  /* 0x000000ff00007208 */ /* 0x000fe40000800000 */
[----:B------:R-:W-:-:S02]  /*0180*/  FSEL R6, R6, RZ, P0 ;  /* 0x000000ff06067208 */ /* 0x000fc40000000000 */
[----:B------:R-:W-:Y:S02]  /*0190*/  FSETP.GTU.AND P1, PT, R0, RZ, PT ;  /* 0x000000ff0000720b */ /* 0x000fe40003f2c000 */
[----:B------:R-:W-:Y:S02]  /*01a0*/  FSETP.GTU.AND P0, PT, R6, RZ, PT ;  /* 0x000000ff0600720b */ /* 0x000fe40003f0c000 */
[----:B------:R-:W-:Y:S02]  /*01b0*/  SEL R0, RZ, 0x1, P1 ;  /* 0x00000001ff007807 */ /* 0x000fe40000800000 */
[----:B------:R-:W-:Y:S02]  /*01c0*/  SEL R5, RZ, 0x100, P0 ;  /* 0x00000100ff057807 */ /* 0x000fe40000000000 */
[----:B------:R-:W-:-:S03]  /*01d0*/  IADD3 R2, P2, R7, UR6, RZ ;  /* 0x0000000607027c10 */ /* 0x000fc6000ff5e0ff */
[----:B------:R-:W-:Y:S01]  /*01e0*/  IMAD.IADD R5, R0, 0x1, R5 ;  /* 0x0000000100057824 */ /* 0x000fe200078e0205 */
[----:B------:R-:W-:-:S05]  /*01f0*/  LEA.HI.X.SX32 R3, R7, UR7, 0x1, P2 ;  /* 0x0000000707037c11 */ /* 0x000fca00090f0eff */
[----:B------:R-:W-:Y:S01]  /*0200*/  STG.E.U16 desc[UR4][R2.64], R5 ;  /* 0x0000000502007986 */ /* 0x000fe2000c101504 */
[----:B------:R-:W-:Y:S05]  /*0210*/  EXIT ;  /* 0x000000000000794d */ /* 0x000fea0003800000 */
.L_x_0:
[----:B------:R-:W-:-:S00]  /*0220*/  BRA `(.L_x_0) ;  /* 0xfffffffc00fc7947 */ /* 0x000fc0000383ffff */
[----:B------:R-:W-:-:S00]  /*0230*/  NOP ;  /* 0x0000000000007918 */ /* 0x000fc00000000000 */
        /* <DEDUP_REMOVED lines=12> */
.L_x_1:


//--------------------- .nv.constant0.triton_poi_fused_convolution_relu_threshold_backward_51 --------------------------
	.section	.nv.constant0.triton_poi_fused_convolution_relu_threshold_backward_51,"a",@progbits
	.sectionflags	@""
	.align	4
.nv.constant0.triton_poi_fused_convolution_relu_threshold_backward_51:
	.zero		556
